//
// Generated by NVIDIA NVVM Compiler
//
// Compiler Build ID: CL-36424714
// Cuda compilation tools, release 13.0, V13.0.88
// Based on NVVM 20.0.0
//

.version 9.0
.target sm_100
.address_size 64

	// .globl	_Z6reduceILi1024EEvPfS0_i
// _ZZ6reduceILi1024EEvPfS0_iE7s_input has been demoted

.visible .entry _Z6reduceILi1024EEvPfS0_i(
	.param .u64 .ptr .align 1 _Z6reduceILi1024EEvPfS0_i_param_0,
	.param .u64 .ptr .align 1 _Z6reduceILi1024EEvPfS0_i_param_1,
	.param .u32 _Z6reduceILi1024EEvPfS0_i_param_2
)
{
	.reg .pred 	%p<5>;
	.reg .b32 	%r<8>;
	.reg .b32 	%f<34>;
	.reg .b64 	%rd<9>;
	// demoted variable
	.shared .align 4 .b8 _ZZ6reduceILi1024EEvPfS0_iE7s_input[1024];
	ld.param.u64 	%rd2, [_Z6reduceILi1024EEvPfS0_i_param_0];
	ld.param.u64 	%rd1, [_Z6reduceILi1024EEvPfS0_i_param_1];
	mov.u32 	%r1, %tid.x;
	mov.u32 	%r2, %ctaid.x;
	shl.b32 	%r4, %r2, 10;
	shl.b32 	%r5, %r1, 2;
	mov.u32 	%r6, _ZZ6reduceILi1024EEvPfS0_iE7s_input;
	add.s32 	%r3, %r6, %r5;
	or.b32  	%r7, %r1, %r4;
	cvta.to.global.u64 	%rd3, %rd2;
	mul.wide.u32 	%rd4, %r7, 4;
	add.s64 	%rd5, %rd3, %rd4;
	ld.global.f32 	%f1, [%rd5];
	add.f32 	%f2, %f1, 0f00000000;
	ld.global.f32 	%f3, [%rd5+1024];
	add.f32 	%f4, %f3, %f2;
	ld.global.f32 	%f5, [%rd5+2048];
	add.f32 	%f6, %f5, %f4;
	ld.global.f32 	%f7, [%rd5+3072];
	add.f32 	%f8, %f7, %f6;
	st.shared.f32 	[%r3], %f8;
	bar.sync 	0;
	setp.gt.u32 	%p1, %r1, 127;
	@%p1 bra 	$L__BB0_2;
	ld.shared.f32 	%f9, [%r3+512];
	ld.shared.f32 	%f10, [%r3];
	add.f32 	%f11, %f9, %f10;
	st.shared.f32 	[%r3], %f11;
$L__BB0_2:
	bar.sync 	0;
	setp.gt.u32 	%p2, %r1, 63;
	@%p2 bra 	$L__BB0_4;
	ld.shared.f32 	%f12, [%r3+256];
	ld.shared.f32 	%f13, [%r3];
	add.f32 	%f14, %f12, %f13;
	st.shared.f32 	[%r3], %f14;
$L__BB0_4:
	bar.sync 	0;
	setp.gt.u32 	%p3, %r1, 31;
	@%p3 bra 	$L__BB0_7;
	ld.volatile.shared.f32 	%f15, [%r3+128];
	ld.volatile.shared.f32 	%f16, [%r3];
	add.f32 	%f17, %f15, %f16;
	st.volatile.shared.f32 	[%r3], %f17;
	ld.volatile.shared.f32 	%f18, [%r3+64];
	ld.volatile.shared.f32 	%f19, [%r3];
	add.f32 	%f20, %f18, %f19;
	st.volatile.shared.f32 	[%r3], %f20;
	ld.volatile.shared.f32 	%f21, [%r3+32];
	ld.volatile.shared.f32 	%f22, [%r3];
	add.f32 	%f23, %f21, %f22;
	st.volatile.shared.f32 	[%r3], %f23;
	ld.volatile.shared.f32 	%f24, [%r3+16];
	ld.volatile.shared.f32 	%f25, [%r3];
	add.f32 	%f26, %f24, %f25;
	st.volatile.shared.f32 	[%r3], %f26;
	ld.volatile.shared.f32 	%f27, [%r3+8];
	ld.volatile.shared.f32 	%f28, [%r3];
	add.f32 	%f29, %f27, %f28;
	st.volatile.shared.f32 	[%r3], %f29;
	ld.volatile.shared.f32 	%f30, [%r3+4];
	ld.volatile.shared.f32 	%f31, [%r3];
	add.f32 	%f32, %f30, %f31;
	st.volatile.shared.f32 	[%r3], %f32;
	setp.ne.s32 	%p4, %r1, 0;
	@%p4 bra 	$L__BB0_7;
	ld.shared.f32 	%f33, [_ZZ6reduceILi1024EEvPfS0_iE7s_input];
	cvta.to.global.u64 	%rd6, %rd1;
	mul.wide.u32 	%rd7, %r2, 4;
	add.s64 	%rd8, %rd6, %rd7;
	st.global.f32 	[%rd8], %f33;
$L__BB0_7:
	ret;

}


// ===== COMPILED SASS (sm_100) =====

	.target	sm_100

	.elftype	@"ET_EXEC"


//--------------------- .note.nv.tkinfo           --------------------------
	.section	.note.nv.tkinfo,"",@"SHT_NOTE"
	.sectionflags	@"SHF_NOTE_NV_TKINFO"
	.tkinfo
        /*0018*/ 	.word	0x00000002
        /*0030*/ 	.string	""
        /*0030*/ 	.string	"ptxas"
        /*0030*/ 	.string	"Cuda compilation tools, release 13.0, V13.0.88"
        /*0030*/ 	.string	"Build cuda_13.0.r13.0/compiler.36424714_0"
        /*0030*/ 	.string	"-arch sm_100 -m 64 "



//--------------------- .note.nv.cuinfo           --------------------------
	.section	.note.nv.cuinfo,"",@"SHT_NOTE"
	.sectionflags	@"SHF_NOTE_NV_CUINFO"
        /*0018*/ 	.short	0x0002
        /*001a*/ 	.short	0x0064
        /*001c*/ 	.short	0x0082
	.zero		2


//--------------------- .nv.info                  --------------------------
	.section	.nv.info,"",@"SHT_CUDA_INFO"
	.align	4


	//----- nvinfo : EIATTR_REGCOUNT
	.align		4
        /*0000*/ 	.byte	0x04, 0x2f
        /*0002*/ 	.short	(.L_1 - .L_0)
	.align		4
.L_0:
        /*0004*/ 	.word	index@(_Z6reduceILi1024EEvPfS0_i)
        /*0008*/ 	.word	0x0000000d


	//----- nvinfo : EIATTR_FRAME_SIZE
	.align		4
.L_1:
        /*000c*/ 	.byte	0x04, 0x11
        /*000e*/ 	.short	(.L_3 - .L_2)
	.align		4
.L_2:
        /*0010*/ 	.word	index@(_Z6reduceILi1024EEvPfS0_i)
        /*0014*/ 	.word	0x00000000


	//----- nvinfo : EIATTR_MIN_STACK_SIZE
	.align		4
.L_3:
        /*0018*/ 	.byte	0x04, 0x12
        /*001a*/ 	.short	(.L_5 - .L_4)
	.align		4
.L_4:
        /*001c*/ 	.word	index@(_Z6reduceILi1024EEvPfS0_i)
        /*0020*/ 	.word	0x00000000
.L_5:


//--------------------- .nv.compat                --------------------------
	.section	.nv.compat,"",@"SHT_CUDA_COMPAT_INFO"
	.align	4
        /*0000*/ 	.byte	0x02, 0x09, 0x00, 0x00, 0x02, 0x02, 0x01, 0x00, 0x02, 0x05, 0x05, 0x00, 0x03, 0x07, 0x01, 0x01
        /*0010*/ 	.byte	0x02, 0x03, 0x00, 0x00, 0x02, 0x06, 0x01, 0x00, 0x04, 0x0b, 0x08, 0x00, 0x09, 0x00, 0x00, 0x00
        /*0020*/ 	.byte	0x00, 0x00, 0x00, 0x00


//--------------------- .nv.info._Z6reduceILi1024EEvPfS0_i --------------------------
	.section	.nv.info._Z6reduceILi1024EEvPfS0_i,"",@"SHT_CUDA_INFO"
	.sectionflags	@""
	.align	4


	//----- nvinfo : EIATTR_CUDA_API_VERSION
	.align		4
        /*0000*/ 	.byte	0x04, 0x37
        /*0002*/ 	.short	(.L_7 - .L_6)
.L_6:
        /*0004*/ 	.word	0x00000082


	//----- nvinfo : EIATTR_KPARAM_INFO
	.align		4
.L_7:
        /*0008*/ 	.byte	0x04, 0x17
        /*000a*/ 	.short	(.L_9 - .L_8)
.L_8:
        /*000c*/ 	.word	0x00000000
        /*0010*/ 	.short	0x0002
        /*0012*/ 	.short	0x0010
        /*0014*/ 	.byte	0x00, 0xf0, 0x11, 0x00


	//----- nvinfo : EIATTR_KPARAM_INFO
	.align		4
.L_9:
        /*0018*/ 	.byte	0x04, 0x17
        /*001a*/ 	.short	(.L_11 - .L_10)
.L_10:
        /*001c*/ 	.word	0x00000000
        /*0020*/ 	.short	0x0001
        /*0022*/ 	.short	0x0008
        /*0024*/ 	.byte	0x00, 0xf5, 0x21, 0x00


	//----- nvinfo : EIATTR_KPARAM_INFO
	.align		4
.L_11:
        /*0028*/ 	.byte	0x04, 0x17
        /*002a*/ 	.short	(.L_13 - .L_12)
.L_12:
        /*002c*/ 	.word	0x00000000
        /*0030*/ 	.short	0x0000
        /*0032*/ 	.short	0x0000
        /*0034*/ 	.byte	0x00, 0xf5, 0x21, 0x00


	//----- nvinfo : EIATTR_SPARSE_MMA_MASK
	.align		4
.L_13:
        /*0038*/ 	.byte	0x03, 0x50
        /*003a*/ 	.short	0x0000


	//----- nvinfo : EIATTR_MAXREG_COUNT
	.align		4
        /*003c*/ 	.byte	0x03, 0x1b
        /*003e*/ 	.short	0x00ff


	//----- nvinfo : EIATTR_NUM_BARRIERS
	.align		4
        /*0040*/ 	.byte	0x02, 0x4c
        /*0042*/ 	.byte	0x01
	.zero		1


	//----- nvinfo : EIATTR_MERCURY_ISA_VERSION
	.align		4
        /*0044*/ 	.byte	0x03, 0x5f
        /*0046*/ 	.short	0x0101


	//----- nvinfo : EIATTR_VRC_CTA_INIT_COUNT
	.align		4
        /*0048*/ 	.byte	0x02, 0x4a
	.zero		1
	.zero		1


	//----- nvinfo : EIATTR_EXIT_INSTR_OFFSETS
	.align		4
        /*004c*/ 	.byte	0x04, 0x1c
        /*004e*/ 	.short	(.L_15 - .L_14)


	//   ....[0]....
.L_14:
        /*0050*/ 	.word	0x00000230


	//   ....[1]....
        /*0054*/ 	.word	0x000003d0


	//   ....[2]....
        /*0058*/ 	.word	0x00000420


	//----- nvinfo : EIATTR_CBANK_PARAM_SIZE
	.align		4
.L_15:
        /*005c*/ 	.byte	0x03, 0x19
        /*005e*/ 	.short	0x0014


	//----- nvinfo : EIATTR_PARAM_CBANK
	.align		4
        /*0060*/ 	.byte	0x04, 0x0a
        /*0062*/ 	.short	(.L_17 - .L_16)
	.align		4
.L_16:
        /*0064*/ 	.word	index@(.nv.constant0._Z6reduceILi1024EEvPfS0_i)
        /*0068*/ 	.short	0x0380
        /*006a*/ 	.short	0x0014


	//----- nvinfo : EIATTR_SW_WAR
	.align		4
.L_17:
        /*006c*/ 	.byte	0x04, 0x36
        /*006e*/ 	.short	(.L_19 - .L_18)
.L_18:
        /*0070*/ 	.word	0x00000008
.L_19:


//--------------------- .nv.callgraph             --------------------------
	.section	.nv.callgraph,"",@"SHT_CUDA_CALLGRAPH"
	.align	4
	.sectionentsize	8
	.align		4
        /*0000*/ 	.word	0x00000000
	.align		4
        /*0004*/ 	.word	0xffffffff
	.align		4
        /*0008*/ 	.word	0x00000000
	.align		4
        /*000c*/ 	.word	0xfffffffe
	.align		4
        /*0010*/ 	.word	0x00000000
	.align		4
        /*0014*/ 	.word	0xfffffffd
	.align		4
        /*0018*/ 	.word	0x00000000
	.align		4
        /*001c*/ 	.word	0xfffffffc


//--------------------- .text._Z6reduceILi1024EEvPfS0_i --------------------------
	.section	.text._Z6reduceILi1024EEvPfS0_i,"ax",@progbits
	.align	128
        .global         _Z6reduceILi1024EEvPfS0_i
        .type           _Z6reduceILi1024EEvPfS0_i,@function
        .size           _Z6reduceILi1024EEvPfS0_i,(.L_x_1 - _Z6reduceILi1024EEvPfS0_i)
        .other          _Z6reduceILi1024EEvPfS0_i,@"STO_CUDA_ENTRY STV_DEFAULT"
_Z6reduceILi1024EEvPfS0_i:
.text._Z6reduceILi1024EEvPfS0_i:
[----:B------:R-:W-:Y:S01]  /*0000*/  LDC R1, c[0x0][0x37c] ;  /* 0x0000df00ff017b82 */ /* 0x000fe20000000800 */
[----:B------:R-:W0:Y:S07]  /*0010*/  S2R R0, SR_CTAID.X ;  /* 0x0000000000007919 */ /* 0x000e2e0000002500 */
[----:B------:R-:W1:Y:S01]  /*0020*/  LDC.64 R4, c[0x0][0x380] ;  /* 0x0000e000ff047b82 */ /* 0x000e620000000a00 */
[----:B------:R-:W2:Y:S01]  /*0030*/  LDCU.64 UR6, c[0x0][0x358] ;  /* 0x00006b00ff0677ac */ /* 0x000ea20008000a00 */
[----:B------:R-:W3:Y:S01]  /*0040*/  S2R R2, SR_TID.X ;  /* 0x0000000000027919 */ /* 0x000ee20000002100 */
[----:B0-----:R-:W-:-:S04]  /*0050*/  SHF.L.U32 R3, R0, 0xa, RZ ;  /* 0x0000000a00037819 */ /* 0x001fc800000006ff */
[----:B---3--:R-:W-:-:S05]  /*0060*/  LOP3.LUT R3, R2, R3, RZ, 0xfc, !PT ;  /* 0x0000000302037212 */ /* 0x008fca00078efcff */
[----:B-1----:R-:W-:-:S05]  /*0070*/  IMAD.WIDE.U32 R4, R3, 0x4, R4 ;  /* 0x0000000403047825 */ /* 0x002fca00078e0004 */
[----:B--2---:R-:W2:Y:S04]  /*0080*/  LDG.E R3, desc[UR6][R4.64] ;  /* 0x0000000604037981 */ /* 0x004ea8000c1e1900 */
[----:B------:R-:W3:Y:S04]  /*0090*/  LDG.E R6, desc[UR6][R4.64+0x400] ;  /* 0x0004000604067981 */ /* 0x000ee8000c1e1900 */
[----:B------:R-:W4:Y:S04]  /*00a0*/  LDG.E R8, desc[UR6][R4.64+0x800] ;  /* 0x0008000604087981 */ /* 0x000f28000c1e1900 */
[----:B------:R-:W5:Y:S01]  /*00b0*/  LDG.E R7, desc[UR6][R4.64+0xc00] ;  /* 0x000c000604077981 */ /* 0x000f62000c1e1900 */
[----:B------:R-:W0:Y:S01]  /*00c0*/  S2UR UR5, SR_CgaCtaId ;  /* 0x00000000000579c3 */ /* 0x000e220000008800 */
[----:B------:R-:W-:Y:S01]  /*00d0*/  UMOV UR4, 0x400 ;  /* 0x0000040000047882 */ /* 0x000fe20000000000 */
[----:B------:R-:W-:-:S02]  /*00e0*/  ISETP.GT.U32.AND P1, PT, R2, 0x7f, PT ;  /* 0x0000007f0200780c */ /* 0x000fc40003f24070 */
[----:B------:R-:W-:Y:S01]  /*00f0*/  ISETP.GT.U32.AND P0, PT, R2, 0x3f, PT ;  /* 0x0000003f0200780c */ /* 0x000fe20003f04070 */
[----:B0-----:R-:W-:Y:S01]  /*0100*/  ULEA UR4, UR5, UR4, 0x18 ;  /* 0x0000000405047291 */ /* 0x001fe2000f8ec0ff */
[----:B--2---:R-:W-:-:S04]  /*0110*/  FADD R3, RZ, R3 ;  /* 0x00000003ff037221 */ /* 0x004fc80000000000 */
[----:B---3--:R-:W-:-:S04]  /*0120*/  FADD R3, R3, R6 ;  /* 0x0000000603037221 */ /* 0x008fc80000000000 */
[----:B----4-:R-:W-:Y:S01]  /*0130*/  FADD R8, R3, R8 ;  /* 0x0000000803087221 */ /* 0x010fe20000000000 */
[----:B------:R-:W-:-:S03]  /*0140*/  LEA R3, R2, UR4, 0x2 ;  /* 0x0000000402037c11 */ /* 0x000fc6000f8e10ff */
[----:B-----5:R-:W-:-:S05]  /*0150*/  FADD R8, R8, R7 ;  /* 0x0000000708087221 */ /* 0x020fca0000000000 */
[----:B------:R-:W-:Y:S01]  /*0160*/  STS [R3], R8 ;  /* 0x0000000803007388 */ /* 0x000fe20000000800 */
[----:B------:R-:W-:Y:S06]  /*0170*/  BAR.SYNC.DEFER_BLOCKING 0x0 ;  /* 0x0000000000007b1d */ /* 0x000fec0000010000 */
[----:B------:R-:W-:Y:S04]  /*0180*/  @!P1 LDS R4, [R3+0x200] ;  /* 0x0002000003049984 */ /* 0x000fe80000000800 */
[----:B------:R-:W0:Y:S02]  /*0190*/  @!P1 LDS R5, [R3] ;  /* 0x0000000003059984 */ /* 0x000e240000000800 */
[----:B0-----:R-:W-:-:S05]  /*01a0*/  @!P1 FADD R4, R4, R5 ;  /* 0x0000000504049221 */ /* 0x001fca0000000000 */
[----:B------:R-:W-:Y:S01]  /*01b0*/  @!P1 STS [R3], R4 ;  /* 0x0000000403009388 */ /* 0x000fe20000000800 */
[----:B------:R-:W-:Y:S01]  /*01c0*/  BAR.SYNC.DEFER_BLOCKING 0x0 ;  /* 0x0000000000007b1d */ /* 0x000fe20000010000 */
[----:B------:R-:W-:-:S05]  /*01d0*/  ISETP.GT.U32.AND P1, PT, R2, 0x1f, PT ;  /* 0x0000001f0200780c */ /* 0x000fca0003f24070 */
[----:B------:R-:W-:Y:S04]  /*01e0*/  @!P0 LDS R5, [R3+0x100] ;  /* 0x0001000003058984 */ /* 0x000fe80000000800 */
[----:B------:R-:W0:Y:S02]  /*01f0*/  @!P0 LDS R6, [R3] ;  /* 0x0000000003068984 */ /* 0x000e240000000800 */
[----:B0-----:R-:W-:-:S05]  /*0200*/  @!P0 FADD R6, R5, R6 ;  /* 0x0000000605068221 */ /* 0x001fca0000000000 */
[----:B------:R0:W-:Y:S01]  /*0210*/  @!P0 STS [R3], R6 ;  /* 0x0000000603008388 */ /* 0x0001e20000000800 */
[----:B------:R-:W-:Y:S06]  /*0220*/  BAR.SYNC.DEFER_BLOCKING 0x0 ;  /* 0x0000000000007b1d */ /* 0x000fec0000010000 */
[----:B------:R-:W-:Y:S05]  /*0230*/  @P1 EXIT ;  /* 0x000000000000194d */ /* 0x000fea0003800000 */
[----:B------:R-:W-:Y:S01]  /*0240*/  LDS R4, [R3+0x80] ;  /* 0x0000800003047984 */ /* 0x000fe20000000800 */
[----:B------:R-:W-:-:S03]  /*0250*/  ISETP.NE.AND P0, PT, R2, RZ, PT ;  /* 0x000000ff0200720c */ /* 0x000fc60003f05270 */
[----:B------:R-:W1:Y:S02]  /*0260*/  LDS R5, [R3] ;  /* 0x0000000003057984 */ /* 0x000e640000000800 */
[----:B-1----:R-:W-:-:S05]  /*0270*/  FADD R4, R4, R5 ;  /* 0x0000000504047221 */ /* 0x002fca0000000000 */
[----:B------:R-:W-:Y:S04]  /*0280*/  STS [R3], R4 ;  /* 0x0000000403007388 */ /* 0x000fe80000000800 */
[----:B------:R-:W-:Y:S04]  /*0290*/  LDS R5, [R3+0x40] ;  /* 0x0000400003057984 */ /* 0x000fe80000000800 */
[----:B0-----:R-:W0:Y:S02]  /*02a0*/  LDS R6, [R3] ;  /* 0x0000000003067984 */ /* 0x001e240000000800 */
[----:B0-----:R-:W-:-:S05]  /*02b0*/  FADD R6, R5, R6 ;  /* 0x0000000605067221 */ /* 0x001fca0000000000 */
[----:B------:R-:W-:Y:S04]  /*02c0*/  STS [R3], R6 ;  /* 0x0000000603007388 */ /* 0x000fe80000000800 */
[----:B------:R-:W-:Y:S04]  /*02d0*/  LDS R5, [R3+0x20] ;  /* 0x0000200003057984 */ /* 0x000fe80000000800 */
[----:B------:R-:W0:Y:S02]  /*02e0*/  LDS R8, [R3] ;  /* 0x0000000003087984 */ /* 0x000e240000000800 */
        /* <DEDUP_REMOVED lines=13> */
[----:B------:R0:W-:Y:S01]  /*03c0*/  STS [R3], R6 ;  /* 0x0000000603007388 */ /* 0x0001e20000000800 */
[----:B------:R-:W-:Y:S05]  /*03d0*/  @P0 EXIT ;  /* 0x000000000000094d */ /* 0x000fea0003800000 */
[----:B------:R-:W1:Y:S01]  /*03e0*/  LDS R5, [UR4] ;  /* 0x00000004ff057984 */ /* 0x000e620008000800 */
[----:B0-----:R-:W0:Y:S02]  /*03f0*/  LDC.64 R2, c[0x0][0x388] ;  /* 0x0000e200ff027b82 */ /* 0x001e240000000a00 */
[----:B0-----:R-:W-:-:S05]  /*0400*/  IMAD.WIDE.U32 R2, R0, 0x4, R2 ;  /* 0x0000000400027825 */ /* 0x001fca00078e0002 */
[----:B-1----:R-:W-:Y:S01]  /*0410*/  STG.E desc[UR6][R2.64], R5 ;  /* 0x0000000502007986 */ /* 0x002fe2000c101906 */
[----:B------:R-:W-:Y:S05]  /*0420*/  EXIT ;  /* 0x000000000000794d */ /* 0x000fea0003800000 */
.L_x_0:
[----:B------:R-:W-:-:S00]  /*0430*/  BRA `(.L_x_0) ;  /* 0xfffffffc00fc7947 */ /* 0x000fc0000383ffff */
[----:B------:R-:W-:-:S00]  /*0440*/  NOP ;  /* 0x0000000000007918 */ /* 0x000fc00000000000 */
        /* <DEDUP_REMOVED lines=11> */
.L_x_1:


//--------------------- .nv.shared._Z6reduceILi1024EEvPfS0_i --------------------------
	.section	.nv.shared._Z6reduceILi1024EEvPfS0_i,"aw",@nobits
	.sectionflags	@""
	.align	4
.nv.shared._Z6reduceILi1024EEvPfS0_i:
	.zero		2048


//--------------------- .nv.shared.reserved.0     --------------------------
	.section	.nv.shared.reserved.0,"aw",@nobits
	.weak		__nv_reservedSMEM_offset_0_alias
	.size		__nv_reservedSMEM_offset_0_alias, 0, 64
	.other		__nv_reservedSMEM_offset_0_alias,@"STO_CUDA_RESERVED_SHARED STV_DEFAULT"
__nv_reservedSMEM_offset_0_alias:
	.zero		0
	.zero		64


//--------------------- .nv.constant0._Z6reduceILi1024EEvPfS0_i --------------------------
	.section	.nv.constant0._Z6reduceILi1024EEvPfS0_i,"a",@progbits
	.sectionflags	@""
	.align	4
.nv.constant0._Z6reduceILi1024EEvPfS0_i:
	.zero		916


//--------------------- SYMBOLS --------------------------

	.type		.nv.reservedSmem.offset0,@object
	.size		.nv.reservedSmem.offset0,0x4
	.type		.nv.reservedSmem.cap,@object
	.size		.nv.reservedSmem.cap,0x4
